//
// Generated by NVIDIA NVVM Compiler
//
// Compiler Build ID: CL-36424714
// Cuda compilation tools, release 13.0, V13.0.88
// Based on NVVM 20.0.0
//

.version 9.0
.target sm_100
.address_size 64

	// .globl	_Z22pointer_jumping_kernelPii

.visible .entry _Z22pointer_jumping_kernelPii(
	.param .u64 .ptr .align 1 _Z22pointer_jumping_kernelPii_param_0,
	.param .u32 _Z22pointer_jumping_kernelPii_param_1
)
{
	.reg .pred 	%p<3>;
	.reg .b32 	%r<8>;
	.reg .b64 	%rd<7>;

	ld.param.u64 	%rd3, [_Z22pointer_jumping_kernelPii_param_0];
	ld.param.u32 	%r3, [_Z22pointer_jumping_kernelPii_param_1];
	cvta.to.global.u64 	%rd1, %rd3;
	mov.u32 	%r4, %ctaid.x;
	mov.u32 	%r5, %ntid.x;
	mov.u32 	%r6, %tid.x;
	mad.lo.s32 	%r1, %r4, %r5, %r6;
	setp.ge.s32 	%p1, %r1, %r3;
	@%p1 bra 	$L__BB0_3;
	mul.wide.s32 	%rd4, %r1, 4;
	add.s64 	%rd2, %rd1, %rd4;
	ld.global.u32 	%r2, [%rd2];
	setp.eq.s32 	%p2, %r2, %r1;
	@%p2 bra 	$L__BB0_3;
	mul.wide.s32 	%rd5, %r2, 4;
	add.s64 	%rd6, %rd1, %rd5;
	ld.global.u32 	%r7, [%rd6];
	st.global.u32 	[%rd2], %r7;
$L__BB0_3:
	ret;

}


// ===== COMPILED SASS (sm_100) =====

	.target	sm_100

	.elftype	@"ET_EXEC"


//--------------------- .note.nv.tkinfo           --------------------------
	.section	.note.nv.tkinfo,"",@"SHT_NOTE"
	.sectionflags	@"SHF_NOTE_NV_TKINFO"
	.tkinfo
        /*0018*/ 	.word	0x00000002
        /*0030*/ 	.string	""
        /*0030*/ 	.string	"ptxas"
        /*0030*/ 	.string	"Cuda compilation tools, release 13.0, V13.0.88"
        /*0030*/ 	.string	"Build cuda_13.0.r13.0/compiler.36424714_0"
        /*0030*/ 	.string	"-arch sm_100 -m 64 "



//--------------------- .note.nv.cuinfo           --------------------------
	.section	.note.nv.cuinfo,"",@"SHT_NOTE"
	.sectionflags	@"SHF_NOTE_NV_CUINFO"
        /*0018*/ 	.short	0x0002
        /*001a*/ 	.short	0x0064
        /*001c*/ 	.short	0x0082
	.zero		2


//--------------------- .nv.info                  --------------------------
	.section	.nv.info,"",@"SHT_CUDA_INFO"
	.align	4


	//----- nvinfo : EIATTR_REGCOUNT
	.align		4
        /*0000*/ 	.byte	0x04, 0x2f
        /*0002*/ 	.short	(.L_1 - .L_0)
	.align		4
.L_0:
        /*0004*/ 	.word	index@(_Z22pointer_jumping_kernelPii)
        /*0008*/ 	.word	0x0000000a


	//----- nvinfo : EIATTR_FRAME_SIZE
	.align		4
.L_1:
        /*000c*/ 	.byte	0x04, 0x11
        /*000e*/ 	.short	(.L_3 - .L_2)
	.align		4
.L_2:
        /*0010*/ 	.word	index@(_Z22pointer_jumping_kernelPii)
        /*0014*/ 	.word	0x00000000


	//----- nvinfo : EIATTR_MIN_STACK_SIZE
	.align		4
.L_3:
        /*0018*/ 	.byte	0x04, 0x12
        /*001a*/ 	.short	(.L_5 - .L_4)
	.align		4
.L_4:
        /*001c*/ 	.word	index@(_Z22pointer_jumping_kernelPii)
        /*0020*/ 	.word	0x00000000
.L_5:


//--------------------- .nv.compat                --------------------------
	.section	.nv.compat,"",@"SHT_CUDA_COMPAT_INFO"
	.align	4
        /*0000*/ 	.byte	0x02, 0x09, 0x00, 0x00, 0x02, 0x02, 0x01, 0x00, 0x02, 0x05, 0x05, 0x00, 0x03, 0x07, 0x01, 0x01
        /*0010*/ 	.byte	0x02, 0x03, 0x00, 0x00, 0x02, 0x06, 0x01, 0x00, 0x04, 0x0b, 0x08, 0x00, 0x09, 0x00, 0x00, 0x00
        /*0020*/ 	.byte	0x00, 0x00, 0x00, 0x00


//--------------------- .nv.info._Z22pointer_jumping_kernelPii --------------------------
	.section	.nv.info._Z22pointer_jumping_kernelPii,"",@"SHT_CUDA_INFO"
	.sectionflags	@""
	.align	4


	//----- nvinfo : EIATTR_CUDA_API_VERSION
	.align		4
        /*0000*/ 	.byte	0x04, 0x37
        /*0002*/ 	.short	(.L_7 - .L_6)
.L_6:
        /*0004*/ 	.word	0x00000082


	//----- nvinfo : EIATTR_KPARAM_INFO
	.align		4
.L_7:
        /*0008*/ 	.byte	0x04, 0x17
        /*000a*/ 	.short	(.L_9 - .L_8)
.L_8:
        /*000c*/ 	.word	0x00000000
        /*0010*/ 	.short	0x0001
        /*0012*/ 	.short	0x0008
        /*0014*/ 	.byte	0x00, 0xf0, 0x11, 0x00


	//----- nvinfo : EIATTR_KPARAM_INFO
	.align		4
.L_9:
        /*0018*/ 	.byte	0x04, 0x17
        /*001a*/ 	.short	(.L_11 - .L_10)
.L_10:
        /*001c*/ 	.word	0x00000000
        /*0020*/ 	.short	0x0000
        /*0022*/ 	.short	0x0000
        /*0024*/ 	.byte	0x00, 0xf5, 0x21, 0x00


	//----- nvinfo : EIATTR_SPARSE_MMA_MASK
	.align		4
.L_11:
        /*0028*/ 	.byte	0x03, 0x50
        /*002a*/ 	.short	0x0000


	//----- nvinfo : EIATTR_MAXREG_COUNT
	.align		4
        /*002c*/ 	.byte	0x03, 0x1b
        /*002e*/ 	.short	0x00ff


	//----- nvinfo : EIATTR_MERCURY_ISA_VERSION
	.align		4
        /*0030*/ 	.byte	0x03, 0x5f
        /*0032*/ 	.short	0x0101


	//----- nvinfo : EIATTR_VRC_CTA_INIT_COUNT
	.align		4
        /*0034*/ 	.byte	0x02, 0x4a
	.zero		1
	.zero		1


	//----- nvinfo : EIATTR_EXIT_INSTR_OFFSETS
	.align		4
        /*0038*/ 	.byte	0x04, 0x1c
        /*003a*/ 	.short	(.L_13 - .L_12)


	//   ....[0]....
.L_12:
        /*003c*/ 	.word	0x00000070


	//   ....[1]....
        /*0040*/ 	.word	0x000000d0


	//   ....[2]....
        /*0044*/ 	.word	0x00000110


	//----- nvinfo : EIATTR_CBANK_PARAM_SIZE
	.align		4
.L_13:
        /*0048*/ 	.byte	0x03, 0x19
        /*004a*/ 	.short	0x000c


	//----- nvinfo : EIATTR_PARAM_CBANK
	.align		4
        /*004c*/ 	.byte	0x04, 0x0a
        /*004e*/ 	.short	(.L_15 - .L_14)
	.align		4
.L_14:
        /*0050*/ 	.word	index@(.nv.constant0._Z22pointer_jumping_kernelPii)
        /*0054*/ 	.short	0x0380
        /*0056*/ 	.short	0x000c


	//----- nvinfo : EIATTR_SW_WAR
	.align		4
.L_15:
        /*0058*/ 	.byte	0x04, 0x36
        /*005a*/ 	.short	(.L_17 - .L_16)
.L_16:
        /*005c*/ 	.word	0x00000008
.L_17:


//--------------------- .nv.callgraph             --------------------------
	.section	.nv.callgraph,"",@"SHT_CUDA_CALLGRAPH"
	.align	4
	.sectionentsize	8
	.align		4
        /*0000*/ 	.word	0x00000000
	.align		4
        /*0004*/ 	.word	0xffffffff
	.align		4
        /*0008*/ 	.word	0x00000000
	.align		4
        /*000c*/ 	.word	0xfffffffe
	.align		4
        /*0010*/ 	.word	0x00000000
	.align		4
        /*0014*/ 	.word	0xfffffffd
	.align		4
        /*0018*/ 	.word	0x00000000
	.align		4
        /*001c*/ 	.word	0xfffffffc


//--------------------- .text._Z22pointer_jumping_kernelPii --------------------------
	.section	.text._Z22pointer_jumping_kernelPii,"ax",@progbits
	.align	128
        .global         _Z22pointer_jumping_kernelPii
        .type           _Z22pointer_jumping_kernelPii,@function
        .size           _Z22pointer_jumping_kernelPii,(.L_x_1 - _Z22pointer_jumping_kernelPii)
        .other          _Z22pointer_jumping_kernelPii,@"STO_CUDA_ENTRY STV_DEFAULT"
_Z22pointer_jumping_kernelPii:
.text._Z22pointer_jumping_kernelPii:
[----:B------:R-:W-:Y:S01]  /*0000*/  LDC R1, c[0x0][0x37c] ;  /* 0x0000df00ff017b82 */ /* 0x000fe20000000800 */
[----:B------:R-:W0:Y:S07]  /*0010*/  S2R R0, SR_TID.X ;  /* 0x0000000000007919 */ /* 0x000e2e0000002100 */
[----:B------:R-:W0:Y:S01]  /*0020*/  S2UR UR4, SR_CTAID.X ;  /* 0x00000000000479c3 */ /* 0x000e220000002500 */
[----:B------:R-:W1:Y:S07]  /*0030*/  LDCU UR5, c[0x0][0x388] ;  /* 0x00007100ff0577ac */ /* 0x000e6e0008000800 */
[----:B------:R-:W0:Y:S02]  /*0040*/  LDC R7, c[0x0][0x360] ;  /* 0x0000d800ff077b82 */ /* 0x000e240000000800 */
[----:B0-----:R-:W-:-:S05]  /*0050*/  IMAD R7, R7, UR4, R0 ;  /* 0x0000000407077c24 */ /* 0x001fca000f8e0200 */
[----:B-1----:R-:W-:-:S13]  /*0060*/  ISETP.GE.AND P0, PT, R7, UR5, PT ;  /* 0x0000000507007c0c */ /* 0x002fda000bf06270 */
[----:B------:R-:W-:Y:S05]  /*0070*/  @P0 EXIT ;  /* 0x000000000000094d */ /* 0x000fea0003800000 */
[----:B------:R-:W0:Y:S01]  /*0080*/  LDC.64 R4, c[0x0][0x380] ;  /* 0x0000e000ff047b82 */ /* 0x000e220000000a00 */
[----:B------:R-:W1:Y:S01]  /*0090*/  LDCU.64 UR4, c[0x0][0x358] ;  /* 0x00006b00ff0477ac */ /* 0x000e620008000a00 */
[----:B0-----:R-:W-:-:S05]  /*00a0*/  IMAD.WIDE R2, R7, 0x4, R4 ;  /* 0x0000000407027825 */ /* 0x001fca00078e0204 */
[----:B-1----:R-:W2:Y:S02]  /*00b0*/  LDG.E R0, desc[UR4][R2.64] ;  /* 0x0000000402007981 */ /* 0x002ea4000c1e1900 */
[----:B--2---:R-:W-:-:S13]  /*00c0*/  ISETP.NE.AND P0, PT, R0, R7, PT ;  /* 0x000000070000720c */ /* 0x004fda0003f05270 */
[----:B------:R-:W-:Y:S05]  /*00d0*/  @!P0 EXIT ;  /* 0x000000000000894d */ /* 0x000fea0003800000 */
[----:B------:R-:W-:-:S06]  /*00e0*/  IMAD.WIDE R4, R0, 0x4, R4 ;  /* 0x0000000400047825 */ /* 0x000fcc00078e0204 */
[----:B------:R-:W2:Y:S04]  /*00f0*/  LDG.E R5, desc[UR4][R4.64] ;  /* 0x0000000404057981 */ /* 0x000ea8000c1e1900 */
[----:B--2---:R-:W-:Y:S01]  /*0100*/  STG.E desc[UR4][R2.64], R5 ;  /* 0x0000000502007986 */ /* 0x004fe2000c101904 */
[----:B------:R-:W-:Y:S05]  /*0110*/  EXIT ;  /* 0x000000000000794d */ /* 0x000fea0003800000 */
.L_x_0:
[----:B------:R-:W-:-:S00]  /*0120*/  BRA `(.L_x_0) ;  /* 0xfffffffc00fc7947 */ /* 0x000fc0000383ffff */
[----:B------:R-:W-:-:S00]  /*0130*/  NOP ;  /* 0x0000000000007918 */ /* 0x000fc00000000000 */
        /* <DEDUP_REMOVED lines=12> */
.L_x_1:


//--------------------- .nv.shared.reserved.0     --------------------------
	.section	.nv.shared.reserved.0,"aw",@nobits
	.weak		__nv_reservedSMEM_offset_0_alias
	.size		__nv_reservedSMEM_offset_0_alias, 0, 64
	.other		__nv_reservedSMEM_offset_0_alias,@"STO_CUDA_RESERVED_SHARED STV_DEFAULT"
__nv_reservedSMEM_offset_0_alias:
	.zero		0
	.zero		64


//--------------------- .nv.constant0._Z22pointer_jumping_kernelPii --------------------------
	.section	.nv.constant0._Z22pointer_jumping_kernelPii,"a",@progbits
	.sectionflags	@""
	.align	4
.nv.constant0._Z22pointer_jumping_kernelPii:
	.zero		908


//--------------------- SYMBOLS --------------------------

	.type		.nv.reservedSmem.offset0,@object
	.size		.nv.reservedSmem.offset0,0x4
